//
// Generated by NVIDIA NVVM Compiler
//
// Compiler Build ID: CL-36424714
// Cuda compilation tools, release 13.0, V13.0.88
// Based on NVVM 20.0.0
//

.version 9.0
.target sm_100
.address_size 64

	// .globl	_Z14addVectorsIntoPfS_S_i

.visible .entry _Z14addVectorsIntoPfS_S_i(
	.param .u64 .ptr .align 1 _Z14addVectorsIntoPfS_S_i_param_0,
	.param .u64 .ptr .align 1 _Z14addVectorsIntoPfS_S_i_param_1,
	.param .u64 .ptr .align 1 _Z14addVectorsIntoPfS_S_i_param_2,
	.param .u32 _Z14addVectorsIntoPfS_S_i_param_3
)
{
	.reg .pred 	%p<3>;
	.reg .b32 	%r<11>;
	.reg .b32 	%f<4>;
	.reg .b64 	%rd<11>;

	ld.param.u64 	%rd4, [_Z14addVectorsIntoPfS_S_i_param_0];
	ld.param.u64 	%rd5, [_Z14addVectorsIntoPfS_S_i_param_1];
	ld.param.u64 	%rd6, [_Z14addVectorsIntoPfS_S_i_param_2];
	ld.param.u32 	%r6, [_Z14addVectorsIntoPfS_S_i_param_3];
	mov.u32 	%r7, %ctaid.x;
	mov.u32 	%r1, %ntid.x;
	mov.u32 	%r8, %tid.x;
	mad.lo.s32 	%r10, %r7, %r1, %r8;
	setp.ge.s32 	%p1, %r10, %r6;
	@%p1 bra 	$L__BB0_3;
	mov.u32 	%r9, %nctaid.x;
	mul.lo.s32 	%r3, %r1, %r9;
	cvta.to.global.u64 	%rd1, %rd5;
	cvta.to.global.u64 	%rd2, %rd6;
	cvta.to.global.u64 	%rd3, %rd4;
$L__BB0_2:
	mul.wide.s32 	%rd7, %r10, 4;
	add.s64 	%rd8, %rd1, %rd7;
	ld.global.f32 	%f1, [%rd8];
	add.s64 	%rd9, %rd2, %rd7;
	ld.global.f32 	%f2, [%rd9];
	add.f32 	%f3, %f1, %f2;
	add.s64 	%rd10, %rd3, %rd7;
	st.global.f32 	[%rd10], %f3;
	add.s32 	%r10, %r10, %r3;
	setp.lt.s32 	%p2, %r10, %r6;
	@%p2 bra 	$L__BB0_2;
$L__BB0_3:
	ret;

}


// ===== COMPILED SASS (sm_100) =====

	.target	sm_100

	.elftype	@"ET_EXEC"


//--------------------- .note.nv.tkinfo           --------------------------
	.section	.note.nv.tkinfo,"",@"SHT_NOTE"
	.sectionflags	@"SHF_NOTE_NV_TKINFO"
	.tkinfo
        /*0018*/ 	.word	0x00000002
        /*0030*/ 	.string	""
        /*0030*/ 	.string	"ptxas"
        /*0030*/ 	.string	"Cuda compilation tools, release 13.0, V13.0.88"
        /*0030*/ 	.string	"Build cuda_13.0.r13.0/compiler.36424714_0"
        /*0030*/ 	.string	"-arch sm_100 -m 64 "



//--------------------- .note.nv.cuinfo           --------------------------
	.section	.note.nv.cuinfo,"",@"SHT_NOTE"
	.sectionflags	@"SHF_NOTE_NV_CUINFO"
        /*0018*/ 	.short	0x0002
        /*001a*/ 	.short	0x0064
        /*001c*/ 	.short	0x0082
	.zero		2


//--------------------- .nv.info                  --------------------------
	.section	.nv.info,"",@"SHT_CUDA_INFO"
	.align	4


	//----- nvinfo : EIATTR_REGCOUNT
	.align		4
        /*0000*/ 	.byte	0x04, 0x2f
        /*0002*/ 	.short	(.L_1 - .L_0)
	.align		4
.L_0:
        /*0004*/ 	.word	index@(_Z14addVectorsIntoPfS_S_i)
        /*0008*/ 	.word	0x00000014


	//----- nvinfo : EIATTR_FRAME_SIZE
	.align		4
.L_1:
        /*000c*/ 	.byte	0x04, 0x11
        /*000e*/ 	.short	(.L_3 - .L_2)
	.align		4
.L_2:
        /*0010*/ 	.word	index@(_Z14addVectorsIntoPfS_S_i)
        /*0014*/ 	.word	0x00000000


	//----- nvinfo : EIATTR_MIN_STACK_SIZE
	.align		4
.L_3:
        /*0018*/ 	.byte	0x04, 0x12
        /*001a*/ 	.short	(.L_5 - .L_4)
	.align		4
.L_4:
        /*001c*/ 	.word	index@(_Z14addVectorsIntoPfS_S_i)
        /*0020*/ 	.word	0x00000000
.L_5:


//--------------------- .nv.compat                --------------------------
	.section	.nv.compat,"",@"SHT_CUDA_COMPAT_INFO"
	.align	4
        /*0000*/ 	.byte	0x02, 0x09, 0x00, 0x00, 0x02, 0x02, 0x01, 0x00, 0x02, 0x05, 0x05, 0x00, 0x03, 0x07, 0x01, 0x01
        /*0010*/ 	.byte	0x02, 0x03, 0x00, 0x00, 0x02, 0x06, 0x01, 0x00, 0x04, 0x0b, 0x08, 0x00, 0x09, 0x00, 0x00, 0x00
        /*0020*/ 	.byte	0x00, 0x00, 0x00, 0x00


//--------------------- .nv.info._Z14addVectorsIntoPfS_S_i --------------------------
	.section	.nv.info._Z14addVectorsIntoPfS_S_i,"",@"SHT_CUDA_INFO"
	.sectionflags	@""
	.align	4


	//----- nvinfo : EIATTR_CUDA_API_VERSION
	.align		4
        /*0000*/ 	.byte	0x04, 0x37
        /*0002*/ 	.short	(.L_7 - .L_6)
.L_6:
        /*0004*/ 	.word	0x00000082


	//----- nvinfo : EIATTR_KPARAM_INFO
	.align		4
.L_7:
        /*0008*/ 	.byte	0x04, 0x17
        /*000a*/ 	.short	(.L_9 - .L_8)
.L_8:
        /*000c*/ 	.word	0x00000000
        /*0010*/ 	.short	0x0003
        /*0012*/ 	.short	0x0018
        /*0014*/ 	.byte	0x00, 0xf0, 0x11, 0x00


	//----- nvinfo : EIATTR_KPARAM_INFO
	.align		4
.L_9:
        /*0018*/ 	.byte	0x04, 0x17
        /*001a*/ 	.short	(.L_11 - .L_10)
.L_10:
        /*001c*/ 	.word	0x00000000
        /*0020*/ 	.short	0x0002
        /*0022*/ 	.short	0x0010
        /*0024*/ 	.byte	0x00, 0xf5, 0x21, 0x00


	//----- nvinfo : EIATTR_KPARAM_INFO
	.align		4
.L_11:
        /*0028*/ 	.byte	0x04, 0x17
        /*002a*/ 	.short	(.L_13 - .L_12)
.L_12:
        /*002c*/ 	.word	0x00000000
        /*0030*/ 	.short	0x0001
        /*0032*/ 	.short	0x0008
        /*0034*/ 	.byte	0x00, 0xf5, 0x21, 0x00


	//----- nvinfo : EIATTR_KPARAM_INFO
	.align		4
.L_13:
        /*0038*/ 	.byte	0x04, 0x17
        /*003a*/ 	.short	(.L_15 - .L_14)
.L_14:
        /*003c*/ 	.word	0x00000000
        /*0040*/ 	.short	0x0000
        /*0042*/ 	.short	0x0000
        /*0044*/ 	.byte	0x00, 0xf5, 0x21, 0x00


	//----- nvinfo : EIATTR_SPARSE_MMA_MASK
	.align		4
.L_15:
        /*0048*/ 	.byte	0x03, 0x50
        /*004a*/ 	.short	0x0000


	//----- nvinfo : EIATTR_MAXREG_COUNT
	.align		4
        /*004c*/ 	.byte	0x03, 0x1b
        /*004e*/ 	.short	0x00ff


	//----- nvinfo : EIATTR_MERCURY_ISA_VERSION
	.align		4
        /*0050*/ 	.byte	0x03, 0x5f
        /*0052*/ 	.short	0x0101


	//----- nvinfo : EIATTR_VRC_CTA_INIT_COUNT
	.align		4
        /*0054*/ 	.byte	0x02, 0x4a
	.zero		1
	.zero		1


	//----- nvinfo : EIATTR_EXIT_INSTR_OFFSETS
	.align		4
        /*0058*/ 	.byte	0x04, 0x1c
        /*005a*/ 	.short	(.L_17 - .L_16)


	//   ....[0]....
.L_16:
        /*005c*/ 	.word	0x00000070


	//   ....[1]....
        /*0060*/ 	.word	0x00000180


	//----- nvinfo : EIATTR_CRS_STACK_SIZE
	.align		4
.L_17:
        /*0064*/ 	.byte	0x04, 0x1e
        /*0066*/ 	.short	(.L_19 - .L_18)
.L_18:
        /*0068*/ 	.word	0x00000000


	//----- nvinfo : EIATTR_CBANK_PARAM_SIZE
	.align		4
.L_19:
        /*006c*/ 	.byte	0x03, 0x19
        /*006e*/ 	.short	0x001c


	//----- nvinfo : EIATTR_PARAM_CBANK
	.align		4
        /*0070*/ 	.byte	0x04, 0x0a
        /*0072*/ 	.short	(.L_21 - .L_20)
	.align		4
.L_20:
        /*0074*/ 	.word	index@(.nv.constant0._Z14addVectorsIntoPfS_S_i)
        /*0078*/ 	.short	0x0380
        /*007a*/ 	.short	0x001c


	//----- nvinfo : EIATTR_SW_WAR
	.align		4
.L_21:
        /*007c*/ 	.byte	0x04, 0x36
        /*007e*/ 	.short	(.L_23 - .L_22)
.L_22:
        /*0080*/ 	.word	0x00000008
.L_23:


//--------------------- .nv.callgraph             --------------------------
	.section	.nv.callgraph,"",@"SHT_CUDA_CALLGRAPH"
	.align	4
	.sectionentsize	8
	.align		4
        /*0000*/ 	.word	0x00000000
	.align		4
        /*0004*/ 	.word	0xffffffff
	.align		4
        /*0008*/ 	.word	0x00000000
	.align		4
        /*000c*/ 	.word	0xfffffffe
	.align		4
        /*0010*/ 	.word	0x00000000
	.align		4
        /*0014*/ 	.word	0xfffffffd
	.align		4
        /*0018*/ 	.word	0x00000000
	.align		4
        /*001c*/ 	.word	0xfffffffc


//--------------------- .text._Z14addVectorsIntoPfS_S_i --------------------------
	.section	.text._Z14addVectorsIntoPfS_S_i,"ax",@progbits
	.align	128
        .global         _Z14addVectorsIntoPfS_S_i
        .type           _Z14addVectorsIntoPfS_S_i,@function
        .size           _Z14addVectorsIntoPfS_S_i,(.L_x_2 - _Z14addVectorsIntoPfS_S_i)
        .other          _Z14addVectorsIntoPfS_S_i,@"STO_CUDA_ENTRY STV_DEFAULT"
_Z14addVectorsIntoPfS_S_i:
.text._Z14addVectorsIntoPfS_S_i:
[----:B------:R-:W-:Y:S01]  /*0000*/  LDC R1, c[0x0][0x37c] ;  /* 0x0000df00ff017b82 */ /* 0x000fe20000000800 */
[----:B------:R-:W0:Y:S07]  /*0010*/  S2R R0, SR_TID.X ;  /* 0x0000000000007919 */ /* 0x000e2e0000002100 */
[----:B------:R-:W0:Y:S01]  /*0020*/  S2UR UR4, SR_CTAID.X ;  /* 0x00000000000479c3 */ /* 0x000e220000002500 */
[----:B------:R-:W1:Y:S07]  /*0030*/  LDCU UR5, c[0x0][0x398] ;  /* 0x00007300ff0577ac */ /* 0x000e6e0008000800 */
[----:B------:R-:W0:Y:S02]  /*0040*/  LDC R15, c[0x0][0x360] ;  /* 0x0000d800ff0f7b82 */ /* 0x000e240000000800 */
[----:B0-----:R-:W-:-:S05]  /*0050*/  IMAD R0, R15, UR4, R0 ;  /* 0x000000040f007c24 */ /* 0x001fca000f8e0200 */
[----:B-1----:R-:W-:-:S13]  /*0060*/  ISETP.GE.AND P0, PT, R0, UR5, PT ;  /* 0x0000000500007c0c */ /* 0x002fda000bf06270 */
[----:B------:R-:W-:Y:S05]  /*0070*/  @P0 EXIT ;  /* 0x000000000000094d */ /* 0x000fea0003800000 */
[----:B------:R-:W0:Y:S01]  /*0080*/  LDC.64 R10, c[0x0][0x390] ;  /* 0x0000e400ff0a7b82 */ /* 0x000e220000000a00 */
[----:B------:R-:W1:Y:S01]  /*0090*/  LDCU UR4, c[0x0][0x370] ;  /* 0x00006e00ff0477ac */ /* 0x000e620008000800 */
[----:B------:R-:W2:Y:S06]  /*00a0*/  LDCU.64 UR6, c[0x0][0x358] ;  /* 0x00006b00ff0677ac */ /* 0x000eac0008000a00 */
[----:B------:R-:W3:Y:S08]  /*00b0*/  LDC.64 R12, c[0x0][0x380] ;  /* 0x0000e000ff0c7b82 */ /* 0x000ef00000000a00 */
[----:B------:R-:W4:Y:S01]  /*00c0*/  LDC.64 R8, c[0x0][0x388] ;  /* 0x0000e200ff087b82 */ /* 0x000f220000000a00 */
[----:B-1----:R-:W-:-:S07]  /*00d0*/  IMAD R15, R15, UR4, RZ ;  /* 0x000000040f0f7c24 */ /* 0x002fce000f8e02ff */
.L_x_0:
[----:B----4-:R-:W-:-:S04]  /*00e0*/  IMAD.WIDE R2, R0, 0x4, R8 ;  /* 0x0000000400027825 */ /* 0x010fc800078e0208 */
[C---:B0-----:R-:W-:Y:S02]  /*00f0*/  IMAD.WIDE R4, R0.reuse, 0x4, R10 ;  /* 0x0000000400047825 */ /* 0x041fe400078e020a */
[----:B--2---:R-:W2:Y:S04]  /*0100*/  LDG.E R2, desc[UR6][R2.64] ;  /* 0x0000000602027981 */ /* 0x004ea8000c1e1900 */
[----:B------:R-:W2:Y:S01]  /*0110*/  LDG.E R5, desc[UR6][R4.64] ;  /* 0x0000000604057981 */ /* 0x000ea2000c1e1900 */
[----:B-1-3--:R-:W-:Y:S01]  /*0120*/  IMAD.WIDE R6, R0, 0x4, R12 ;  /* 0x0000000400067825 */ /* 0x00afe200078e020c */
[----:B------:R-:W-:-:S04]  /*0130*/  IADD3 R0, PT, PT, R15, R0, RZ ;  /* 0x000000000f007210 */ /* 0x000fc80007ffe0ff */
[----:B------:R-:W-:Y:S01]  /*0140*/  ISETP.GE.AND P0, PT, R0, UR5, PT ;  /* 0x0000000500007c0c */ /* 0x000fe2000bf06270 */
[----:B--2---:R-:W-:-:S05]  /*0150*/  FADD R17, R2, R5 ;  /* 0x0000000502117221 */ /* 0x004fca0000000000 */
[----:B------:R1:W-:Y:S07]  /*0160*/  STG.E desc[UR6][R6.64], R17 ;  /* 0x0000001106007986 */ /* 0x0003ee000c101906 */
[----:B------:R-:W-:Y:S05]  /*0170*/  @!P0 BRA `(.L_x_0) ;  /* 0xfffffffc00d88947 */ /* 0x000fea000383ffff */
[----:B------:R-:W-:Y:S05]  /*0180*/  EXIT ;  /* 0x000000000000794d */ /* 0x000fea0003800000 */
.L_x_1:
[----:B------:R-:W-:-:S00]  /*0190*/  BRA `(.L_x_1) ;  /* 0xfffffffc00fc7947 */ /* 0x000fc0000383ffff */
[----:B------:R-:W-:-:S00]  /*01a0*/  NOP ;  /* 0x0000000000007918 */ /* 0x000fc00000000000 */
        /* <DEDUP_REMOVED lines=13> */
.L_x_2:


//--------------------- .nv.shared.reserved.0     --------------------------
	.section	.nv.shared.reserved.0,"aw",@nobits
	.weak		__nv_reservedSMEM_offset_0_alias
	.size		__nv_reservedSMEM_offset_0_alias, 0, 64
	.other		__nv_reservedSMEM_offset_0_alias,@"STO_CUDA_RESERVED_SHARED STV_DEFAULT"
__nv_reservedSMEM_offset_0_alias:
	.zero		0
	.zero		64


//--------------------- .nv.constant0._Z14addVectorsIntoPfS_S_i --------------------------
	.section	.nv.constant0._Z14addVectorsIntoPfS_S_i,"a",@progbits
	.sectionflags	@""
	.align	4
.nv.constant0._Z14addVectorsIntoPfS_S_i:
	.zero		924


//--------------------- SYMBOLS --------------------------

	.type		.nv.reservedSmem.offset0,@object
	.size		.nv.reservedSmem.offset0,0x4
